//
// Generated by NVIDIA NVVM Compiler
//
// Compiler Build ID: CL-36424714
// Cuda compilation tools, release 13.0, V13.0.88
// Based on NVVM 20.0.0
//

.version 9.0
.target sm_100
.address_size 64

	// .globl	_Z6sumRowPdS_
.global .align 1 .b8 _ZN34_INTERNAL_e43a591c_4_k_cu_3332cdfd4cuda3std3__45__cpo5beginE[1];
.global .align 1 .b8 _ZN34_INTERNAL_e43a591c_4_k_cu_3332cdfd4cuda3std3__45__cpo3endE[1];
.global .align 1 .b8 _ZN34_INTERNAL_e43a591c_4_k_cu_3332cdfd4cuda3std3__45__cpo6cbeginE[1];
.global .align 1 .b8 _ZN34_INTERNAL_e43a591c_4_k_cu_3332cdfd4cuda3std3__45__cpo4cendE[1];
.global .align 1 .b8 _ZN34_INTERNAL_e43a591c_4_k_cu_3332cdfd4cuda3std3__45__cpo6rbeginE[1];
.global .align 1 .b8 _ZN34_INTERNAL_e43a591c_4_k_cu_3332cdfd4cuda3std3__45__cpo4rendE[1];
.global .align 1 .b8 _ZN34_INTERNAL_e43a591c_4_k_cu_3332cdfd4cuda3std3__45__cpo7crbeginE[1];
.global .align 1 .b8 _ZN34_INTERNAL_e43a591c_4_k_cu_3332cdfd4cuda3std3__45__cpo5crendE[1];
.global .align 1 .b8 _ZN34_INTERNAL_e43a591c_4_k_cu_3332cdfd4cuda3std3__436_GLOBAL__N__e43a591c_4_k_cu_3332cdfd6ignoreE[1];
.global .align 1 .b8 _ZN34_INTERNAL_e43a591c_4_k_cu_3332cdfd4cuda3std3__419piecewise_constructE[1];
.global .align 1 .b8 _ZN34_INTERNAL_e43a591c_4_k_cu_3332cdfd4cuda3std3__48in_placeE[1];
.global .align 1 .b8 _ZN34_INTERNAL_e43a591c_4_k_cu_3332cdfd4cuda3std3__420unreachable_sentinelE[1];
.global .align 1 .b8 _ZN34_INTERNAL_e43a591c_4_k_cu_3332cdfd4cuda3std3__47nulloptE[1];
.global .align 1 .b8 _ZN34_INTERNAL_e43a591c_4_k_cu_3332cdfd4cuda3std3__48unexpectE[1];
.global .align 1 .b8 _ZN34_INTERNAL_e43a591c_4_k_cu_3332cdfd4cuda3std6ranges3__45__cpo4swapE[1];
.global .align 1 .b8 _ZN34_INTERNAL_e43a591c_4_k_cu_3332cdfd4cuda3std6ranges3__45__cpo9iter_moveE[1];
.global .align 1 .b8 _ZN34_INTERNAL_e43a591c_4_k_cu_3332cdfd4cuda3std6ranges3__45__cpo5beginE[1];
.global .align 1 .b8 _ZN34_INTERNAL_e43a591c_4_k_cu_3332cdfd4cuda3std6ranges3__45__cpo3endE[1];
.global .align 1 .b8 _ZN34_INTERNAL_e43a591c_4_k_cu_3332cdfd4cuda3std6ranges3__45__cpo6cbeginE[1];
.global .align 1 .b8 _ZN34_INTERNAL_e43a591c_4_k_cu_3332cdfd4cuda3std6ranges3__45__cpo4cendE[1];
.global .align 1 .b8 _ZN34_INTERNAL_e43a591c_4_k_cu_3332cdfd4cuda3std6ranges3__45__cpo7advanceE[1];
.global .align 1 .b8 _ZN34_INTERNAL_e43a591c_4_k_cu_3332cdfd4cuda3std6ranges3__45__cpo9iter_swapE[1];
.global .align 1 .b8 _ZN34_INTERNAL_e43a591c_4_k_cu_3332cdfd4cuda3std6ranges3__45__cpo4nextE[1];
.global .align 1 .b8 _ZN34_INTERNAL_e43a591c_4_k_cu_3332cdfd4cuda3std6ranges3__45__cpo4prevE[1];
.global .align 1 .b8 _ZN34_INTERNAL_e43a591c_4_k_cu_3332cdfd4cuda3std6ranges3__45__cpo4dataE[1];
.global .align 1 .b8 _ZN34_INTERNAL_e43a591c_4_k_cu_3332cdfd4cuda3std6ranges3__45__cpo5cdataE[1];
.global .align 1 .b8 _ZN34_INTERNAL_e43a591c_4_k_cu_3332cdfd4cuda3std6ranges3__45__cpo4sizeE[1];
.global .align 1 .b8 _ZN34_INTERNAL_e43a591c_4_k_cu_3332cdfd4cuda3std6ranges3__45__cpo5ssizeE[1];
.global .align 1 .b8 _ZN34_INTERNAL_e43a591c_4_k_cu_3332cdfd4cuda3std6ranges3__45__cpo8distanceE[1];
.global .align 1 .b8 _ZN34_INTERNAL_e43a591c_4_k_cu_3332cdfd6thrust24THRUST_300001_SM_1000_NS8cuda_cub3parE[1];
.global .align 1 .b8 _ZN34_INTERNAL_e43a591c_4_k_cu_3332cdfd6thrust24THRUST_300001_SM_1000_NS8cuda_cub10par_nosyncE[1];
.global .align 1 .b8 _ZN34_INTERNAL_e43a591c_4_k_cu_3332cdfd6thrust24THRUST_300001_SM_1000_NS6system6detail10sequential3seqE[1];
.global .align 1 .b8 _ZN34_INTERNAL_e43a591c_4_k_cu_3332cdfd6thrust24THRUST_300001_SM_1000_NS12placeholders2_1E[1];
.global .align 1 .b8 _ZN34_INTERNAL_e43a591c_4_k_cu_3332cdfd6thrust24THRUST_300001_SM_1000_NS12placeholders2_2E[1];
.global .align 1 .b8 _ZN34_INTERNAL_e43a591c_4_k_cu_3332cdfd6thrust24THRUST_300001_SM_1000_NS12placeholders2_3E[1];
.global .align 1 .b8 _ZN34_INTERNAL_e43a591c_4_k_cu_3332cdfd6thrust24THRUST_300001_SM_1000_NS12placeholders2_4E[1];
.global .align 1 .b8 _ZN34_INTERNAL_e43a591c_4_k_cu_3332cdfd6thrust24THRUST_300001_SM_1000_NS12placeholders2_5E[1];
.global .align 1 .b8 _ZN34_INTERNAL_e43a591c_4_k_cu_3332cdfd6thrust24THRUST_300001_SM_1000_NS12placeholders2_6E[1];
.global .align 1 .b8 _ZN34_INTERNAL_e43a591c_4_k_cu_3332cdfd6thrust24THRUST_300001_SM_1000_NS12placeholders2_7E[1];
.global .align 1 .b8 _ZN34_INTERNAL_e43a591c_4_k_cu_3332cdfd6thrust24THRUST_300001_SM_1000_NS12placeholders2_8E[1];
.global .align 1 .b8 _ZN34_INTERNAL_e43a591c_4_k_cu_3332cdfd6thrust24THRUST_300001_SM_1000_NS12placeholders2_9E[1];
.global .align 1 .b8 _ZN34_INTERNAL_e43a591c_4_k_cu_3332cdfd6thrust24THRUST_300001_SM_1000_NS12placeholders3_10E[1];
.global .align 1 .b8 _ZN34_INTERNAL_e43a591c_4_k_cu_3332cdfd6thrust24THRUST_300001_SM_1000_NS3seqE[1];

.visible .entry _Z6sumRowPdS_(
	.param .u64 .ptr .align 1 _Z6sumRowPdS__param_0,
	.param .u64 .ptr .align 1 _Z6sumRowPdS__param_1
)
{
	.reg .b32 	%r<2>;
	.reg .b64 	%rd<8>;
	.reg .b64 	%fd<4>;

	ld.param.u64 	%rd1, [_Z6sumRowPdS__param_0];
	ld.param.u64 	%rd2, [_Z6sumRowPdS__param_1];
	cvta.to.global.u64 	%rd3, %rd2;
	cvta.to.global.u64 	%rd4, %rd1;
	mov.u32 	%r1, %ctaid.x;
	mul.wide.u32 	%rd5, %r1, 8;
	add.s64 	%rd6, %rd4, %rd5;
	ld.global.f64 	%fd1, [%rd6];
	add.s64 	%rd7, %rd3, %rd5;
	ld.global.f64 	%fd2, [%rd7];
	add.f64 	%fd3, %fd1, %fd2;
	st.global.f64 	[%rd6], %fd3;
	ret;

}
	// .globl	_ZN3cub18CUB_300001_SM_10006detail11EmptyKernelIvEEvv
.visible .entry _ZN3cub18CUB_300001_SM_10006detail11EmptyKernelIvEEvv()
{


	ret;

}
	// .globl	_ZN3cub18CUB_300001_SM_10006detail8for_each13static_kernelINS2_12policy_hub_t12policy_500_tEmN6thrust24THRUST_300001_SM_1000_NS8cuda_cub20__uninitialized_fill7functorINS7_10device_ptrIdEEdEEEEvT0_T1_
.visible .entry _ZN3cub18CUB_300001_SM_10006detail8for_each13static_kernelINS2_12policy_hub_t12policy_500_tEmN6thrust24THRUST_300001_SM_1000_NS8cuda_cub20__uninitialized_fill7functorINS7_10device_ptrIdEEdEEEEvT0_T1_(
	.param .u64 _ZN3cub18CUB_300001_SM_10006detail8for_each13static_kernelINS2_12policy_hub_t12policy_500_tEmN6thrust24THRUST_300001_SM_1000_NS8cuda_cub20__uninitialized_fill7functorINS7_10device_ptrIdEEdEEEEvT0_T1__param_0,
	.param .align 8 .b8 _ZN3cub18CUB_300001_SM_10006detail8for_each13static_kernelINS2_12policy_hub_t12policy_500_tEmN6thrust24THRUST_300001_SM_1000_NS8cuda_cub20__uninitialized_fill7functorINS7_10device_ptrIdEEdEEEEvT0_T1__param_1[16]
)
.maxntid 256
{
	.reg .pred 	%p<4>;
	.reg .b32 	%r<5>;
	.reg .b64 	%rd<16>;
	.reg .b64 	%fd<3>;

	ld.param.f64 	%fd2, [_ZN3cub18CUB_300001_SM_10006detail8for_each13static_kernelINS2_12policy_hub_t12policy_500_tEmN6thrust24THRUST_300001_SM_1000_NS8cuda_cub20__uninitialized_fill7functorINS7_10device_ptrIdEEdEEEEvT0_T1__param_1+8];
	ld.param.u64 	%rd4, [_ZN3cub18CUB_300001_SM_10006detail8for_each13static_kernelINS2_12policy_hub_t12policy_500_tEmN6thrust24THRUST_300001_SM_1000_NS8cuda_cub20__uninitialized_fill7functorINS7_10device_ptrIdEEdEEEEvT0_T1__param_1];
	ld.param.u64 	%rd5, [_ZN3cub18CUB_300001_SM_10006detail8for_each13static_kernelINS2_12policy_hub_t12policy_500_tEmN6thrust24THRUST_300001_SM_1000_NS8cuda_cub20__uninitialized_fill7functorINS7_10device_ptrIdEEdEEEEvT0_T1__param_0];
	mov.u32 	%r2, %ctaid.x;
	mul.wide.u32 	%rd1, %r2, 512;
	sub.s64 	%rd2, %rd5, %rd1;
	setp.lt.u64 	%p1, %rd2, 512;
	@%p1 bra 	$L__BB2_2;
	mov.u32 	%r4, %tid.x;
	cvta.to.global.u64 	%rd11, %rd4;
	cvt.u64.u32 	%rd12, %r4;
	add.s64 	%rd13, %rd1, %rd12;
	shl.b64 	%rd14, %rd13, 3;
	add.s64 	%rd15, %rd11, %rd14;
	st.global.f64 	[%rd15], %fd2;
	st.global.f64 	[%rd15+2048], %fd2;
	bra.uni 	$L__BB2_6;
$L__BB2_2:
	cvta.to.global.u64 	%rd6, %rd4;
	mov.u32 	%r1, %tid.x;
	cvt.u64.u32 	%rd7, %r1;
	setp.le.u64 	%p2, %rd2, %rd7;
	add.s64 	%rd8, %rd1, %rd7;
	shl.b64 	%rd9, %rd8, 3;
	add.s64 	%rd3, %rd6, %rd9;
	@%p2 bra 	$L__BB2_4;
	st.global.f64 	[%rd3], %fd2;
$L__BB2_4:
	add.s32 	%r3, %r1, 256;
	cvt.u64.u32 	%rd10, %r3;
	setp.le.u64 	%p3, %rd2, %rd10;
	@%p3 bra 	$L__BB2_6;
	st.global.f64 	[%rd3+2048], %fd2;
$L__BB2_6:
	ret;

}


// ===== COMPILED SASS (sm_100) =====

	.target	sm_100

	.elftype	@"ET_EXEC"


//--------------------- .note.nv.tkinfo           --------------------------
	.section	.note.nv.tkinfo,"",@"SHT_NOTE"
	.sectionflags	@"SHF_NOTE_NV_TKINFO"
	.tkinfo
        /*0018*/ 	.word	0x00000002
        /*0030*/ 	.string	""
        /*0030*/ 	.string	"ptxas"
        /*0030*/ 	.string	"Cuda compilation tools, release 13.0, V13.0.88"
        /*0030*/ 	.string	"Build cuda_13.0.r13.0/compiler.36424714_0"
        /*0030*/ 	.string	"-arch sm_100 -m 64 "



//--------------------- .note.nv.cuinfo           --------------------------
	.section	.note.nv.cuinfo,"",@"SHT_NOTE"
	.sectionflags	@"SHF_NOTE_NV_CUINFO"
        /*0018*/ 	.short	0x0002
        /*001a*/ 	.short	0x0064
        /*001c*/ 	.short	0x0082
	.zero		2


//--------------------- .nv.info                  --------------------------
	.section	.nv.info,"",@"SHT_CUDA_INFO"
	.align	4


	//----- nvinfo : EIATTR_REGCOUNT
	.align		4
        /*0000*/ 	.byte	0x04, 0x2f
        /*0002*/ 	.short	(.L_44 - .L_43)
	.align		4
.L_43:
        /*0004*/ 	.word	index@(_Z6sumRowPdS_)
        /*0008*/ 	.word	0x0000000a


	//----- nvinfo : EIATTR_FRAME_SIZE
	.align		4
.L_44:
        /*000c*/ 	.byte	0x04, 0x11
        /*000e*/ 	.short	(.L_46 - .L_45)
	.align		4
.L_45:
        /*0010*/ 	.word	index@(_Z6sumRowPdS_)
        /*0014*/ 	.word	0x00000000


	//----- nvinfo : EIATTR_REGCOUNT
	.align		4
.L_46:
        /*0018*/ 	.byte	0x04, 0x2f
        /*001a*/ 	.short	(.L_48 - .L_47)
	.align		4
.L_47:
        /*001c*/ 	.word	index@(_ZN3cub18CUB_300001_SM_10006detail11EmptyKernelIvEEvv)
        /*0020*/ 	.word	0x00000004


	//----- nvinfo : EIATTR_FRAME_SIZE
	.align		4
.L_48:
        /*0024*/ 	.byte	0x04, 0x11
        /*0026*/ 	.short	(.L_50 - .L_49)
	.align		4
.L_49:
        /*0028*/ 	.word	index@(_ZN3cub18CUB_300001_SM_10006detail11EmptyKernelIvEEvv)
        /*002c*/ 	.word	0x00000000


	//----- nvinfo : EIATTR_REGCOUNT
	.align		4
.L_50:
        /*0030*/ 	.byte	0x04, 0x2f
        /*0032*/ 	.short	(.L_52 - .L_51)
	.align		4
.L_51:
        /*0034*/ 	.word	index@(_ZN3cub18CUB_300001_SM_10006detail8for_each13static_kernelINS2_12policy_hub_t12policy_500_tEmN6thrust24THRUST_300001_SM_1000_NS8cuda_cub20__uninitialized_fill7functorINS7_10device_ptrIdEEdEEEEvT0_T1_)
        /*0038*/ 	.word	0x00000009


	//----- nvinfo : EIATTR_FRAME_SIZE
	.align		4
.L_52:
        /*003c*/ 	.byte	0x04, 0x11
        /*003e*/ 	.short	(.L_54 - .L_53)
	.align		4
.L_53:
        /*0040*/ 	.word	index@(_ZN3cub18CUB_300001_SM_10006detail8for_each13static_kernelINS2_12policy_hub_t12policy_500_tEmN6thrust24THRUST_300001_SM_1000_NS8cuda_cub20__uninitialized_fill7functorINS7_10device_ptrIdEEdEEEEvT0_T1_)
        /*0044*/ 	.word	0x00000000


	//----- nvinfo : EIATTR_MIN_STACK_SIZE
	.align		4
.L_54:
        /*0048*/ 	.byte	0x04, 0x12
        /*004a*/ 	.short	(.L_56 - .L_55)
	.align		4
.L_55:
        /*004c*/ 	.word	index@(_ZN3cub18CUB_300001_SM_10006detail8for_each13static_kernelINS2_12policy_hub_t12policy_500_tEmN6thrust24THRUST_300001_SM_1000_NS8cuda_cub20__uninitialized_fill7functorINS7_10device_ptrIdEEdEEEEvT0_T1_)
        /*0050*/ 	.word	0x00000000


	//----- nvinfo : EIATTR_MIN_STACK_SIZE
	.align		4
.L_56:
        /*0054*/ 	.byte	0x04, 0x12
        /*0056*/ 	.short	(.L_58 - .L_57)
	.align		4
.L_57:
        /*0058*/ 	.word	index@(_ZN3cub18CUB_300001_SM_10006detail11EmptyKernelIvEEvv)
        /*005c*/ 	.word	0x00000000


	//----- nvinfo : EIATTR_MIN_STACK_SIZE
	.align		4
.L_58:
        /*0060*/ 	.byte	0x04, 0x12
        /*0062*/ 	.short	(.L_60 - .L_59)
	.align		4
.L_59:
        /*0064*/ 	.word	index@(_Z6sumRowPdS_)
        /*0068*/ 	.word	0x00000000
.L_60:


//--------------------- .nv.compat                --------------------------
	.section	.nv.compat,"",@"SHT_CUDA_COMPAT_INFO"
	.align	4
        /*0000*/ 	.byte	0x02, 0x09, 0x00, 0x00, 0x02, 0x02, 0x01, 0x00, 0x02, 0x05, 0x05, 0x00, 0x03, 0x07, 0x01, 0x01
        /*0010*/ 	.byte	0x02, 0x03, 0x00, 0x00, 0x02, 0x06, 0x01, 0x00, 0x04, 0x0b, 0x08, 0x00, 0x01, 0x00, 0x00, 0x00
        /*0020*/ 	.byte	0x00, 0x00, 0x00, 0x00


//--------------------- .nv.info._ZN3cub18CUB_300001_SM_10006detail8for_each13static_kernelINS2_12policy_hub_t12policy_500_tEmN6thrust24THRUST_300001_SM_1000_NS8cuda_cub20__uninitialized_fill7functorINS7_10device_ptrIdEEdEEEEvT0_T1_ --------------------------
	.section	.nv.info._ZN3cub18CUB_300001_SM_10006detail8for_each13static_kernelINS2_12policy_hub_t12policy_500_tEmN6thrust24THRUST_300001_SM_1000_NS8cuda_cub20__uninitialized_fill7functorINS7_10device_ptrIdEEdEEEEvT0_T1_,"",@"SHT_CUDA_INFO"
	.sectionflags	@""
	.align	4


	//----- nvinfo : EIATTR_CUDA_API_VERSION
	.align		4
        /*0000*/ 	.byte	0x04, 0x37
        /*0002*/ 	.short	(.L_62 - .L_61)
.L_61:
        /*0004*/ 	.word	0x00000082


	//----- nvinfo : EIATTR_KPARAM_INFO
	.align		4
.L_62:
        /*0008*/ 	.byte	0x04, 0x17
        /*000a*/ 	.short	(.L_64 - .L_63)
.L_63:
        /*000c*/ 	.word	0x00000000
        /*0010*/ 	.short	0x0001
        /*0012*/ 	.short	0x0008
        /*0014*/ 	.byte	0x00, 0xf0, 0x41, 0x00


	//----- nvinfo : EIATTR_KPARAM_INFO
	.align		4
.L_64:
        /*0018*/ 	.byte	0x04, 0x17
        /*001a*/ 	.short	(.L_66 - .L_65)
.L_65:
        /*001c*/ 	.word	0x00000000
        /*0020*/ 	.short	0x0000
        /*0022*/ 	.short	0x0000
        /*0024*/ 	.byte	0x00, 0xf0, 0x21, 0x00


	//----- nvinfo : EIATTR_SPARSE_MMA_MASK
	.align		4
.L_66:
        /*0028*/ 	.byte	0x03, 0x50
        /*002a*/ 	.short	0x0000


	//----- nvinfo : EIATTR_MAXREG_COUNT
	.align		4
        /*002c*/ 	.byte	0x03, 0x1b
        /*002e*/ 	.short	0x00ff


	//----- nvinfo : EIATTR_MERCURY_ISA_VERSION
	.align		4
        /*0030*/ 	.byte	0x03, 0x5f
        /*0032*/ 	.short	0x0101


	//----- nvinfo : EIATTR_VRC_CTA_INIT_COUNT
	.align		4
        /*0034*/ 	.byte	0x02, 0x4a
	.zero		1
	.zero		1


	//----- nvinfo : EIATTR_EXIT_INSTR_OFFSETS
	.align		4
        /*0038*/ 	.byte	0x04, 0x1c
        /*003a*/ 	.short	(.L_68 - .L_67)


	//   ....[0]....
.L_67:
        /*003c*/ 	.word	0x00000130


	//   ....[1]....
        /*0040*/ 	.word	0x00000230


	//   ....[2]....
        /*0044*/ 	.word	0x00000260


	//----- nvinfo : EIATTR_MAX_THREADS
	.align		4
.L_68:
        /*0048*/ 	.byte	0x04, 0x05
        /*004a*/ 	.short	(.L_70 - .L_69)
.L_69:
        /*004c*/ 	.word	0x00000100
        /*0050*/ 	.word	0x00000001
        /*0054*/ 	.word	0x00000001


	//----- nvinfo : EIATTR_CBANK_PARAM_SIZE
	.align		4
.L_70:
        /*0058*/ 	.byte	0x03, 0x19
        /*005a*/ 	.short	0x0018


	//----- nvinfo : EIATTR_PARAM_CBANK
	.align		4
        /*005c*/ 	.byte	0x04, 0x0a
        /*005e*/ 	.short	(.L_72 - .L_71)
	.align		4
.L_71:
        /*0060*/ 	.word	index@(.nv.constant0._ZN3cub18CUB_300001_SM_10006detail8for_each13static_kernelINS2_12policy_hub_t12policy_500_tEmN6thrust24THRUST_300001_SM_1000_NS8cuda_cub20__uninitialized_fill7functorINS7_10device_ptrIdEEdEEEEvT0_T1_)
        /*0064*/ 	.short	0x0380
        /*0066*/ 	.short	0x0018


	//----- nvinfo : EIATTR_SW_WAR
	.align		4
.L_72:
        /*0068*/ 	.byte	0x04, 0x36
        /*006a*/ 	.short	(.L_74 - .L_73)
.L_73:
        /*006c*/ 	.word	0x00000008
.L_74:


//--------------------- .nv.info._ZN3cub18CUB_300001_SM_10006detail11EmptyKernelIvEEvv --------------------------
	.section	.nv.info._ZN3cub18CUB_300001_SM_10006detail11EmptyKernelIvEEvv,"",@"SHT_CUDA_INFO"
	.sectionflags	@""
	.align	4


	//----- nvinfo : EIATTR_CUDA_API_VERSION
	.align		4
        /*0000*/ 	.byte	0x04, 0x37
        /*0002*/ 	.short	(.L_76 - .L_75)
.L_75:
        /*0004*/ 	.word	0x00000082


	//----- nvinfo : EIATTR_SPARSE_MMA_MASK
	.align		4
.L_76:
        /*0008*/ 	.byte	0x03, 0x50
        /*000a*/ 	.short	0x0000


	//----- nvinfo : EIATTR_MAXREG_COUNT
	.align		4
        /*000c*/ 	.byte	0x03, 0x1b
        /*000e*/ 	.short	0x00ff


	//----- nvinfo : EIATTR_MERCURY_ISA_VERSION
	.align		4
        /*0010*/ 	.byte	0x03, 0x5f
        /*0012*/ 	.short	0x0101


	//----- nvinfo : EIATTR_VRC_CTA_INIT_COUNT
	.align		4
        /*0014*/ 	.byte	0x02, 0x4a
	.zero		1
	.zero		1


	//----- nvinfo : EIATTR_EXIT_INSTR_OFFSETS
	.align		4
        /*0018*/ 	.byte	0x04, 0x1c
        /*001a*/ 	.short	(.L_78 - .L_77)


	//   ....[0]....
.L_77:
        /*001c*/ 	.word	0x00000010


	//----- nvinfo : EIATTR_SW_WAR
	.align		4
.L_78:
        /*0020*/ 	.byte	0x04, 0x36
        /*0022*/ 	.short	(.L_80 - .L_79)
.L_79:
        /*0024*/ 	.word	0x00000008
.L_80:


//--------------------- .nv.info._Z6sumRowPdS_    --------------------------
	.section	.nv.info._Z6sumRowPdS_,"",@"SHT_CUDA_INFO"
	.sectionflags	@""
	.align	4


	//----- nvinfo : EIATTR_CUDA_API_VERSION
	.align		4
        /*0000*/ 	.byte	0x04, 0x37
        /*0002*/ 	.short	(.L_82 - .L_81)
.L_81:
        /*0004*/ 	.word	0x00000082


	//----- nvinfo : EIATTR_KPARAM_INFO
	.align		4
.L_82:
        /*0008*/ 	.byte	0x04, 0x17
        /*000a*/ 	.short	(.L_84 - .L_83)
.L_83:
        /*000c*/ 	.word	0x00000000
        /*0010*/ 	.short	0x0001
        /*0012*/ 	.short	0x0008
        /*0014*/ 	.byte	0x00, 0xf5, 0x21, 0x00


	//----- nvinfo : EIATTR_KPARAM_INFO
	.align		4
.L_84:
        /*0018*/ 	.byte	0x04, 0x17
        /*001a*/ 	.short	(.L_86 - .L_85)
.L_85:
        /*001c*/ 	.word	0x00000000
        /*0020*/ 	.short	0x0000
        /*0022*/ 	.short	0x0000
        /*0024*/ 	.byte	0x00, 0xf5, 0x21, 0x00


	//----- nvinfo : EIATTR_SPARSE_MMA_MASK
	.align		4
.L_86:
        /*0028*/ 	.byte	0x03, 0x50
        /*002a*/ 	.short	0x0000


	//----- nvinfo : EIATTR_MAXREG_COUNT
	.align		4
        /*002c*/ 	.byte	0x03, 0x1b
        /*002e*/ 	.short	0x00ff


	//----- nvinfo : EIATTR_MERCURY_ISA_VERSION
	.align		4
        /*0030*/ 	.byte	0x03, 0x5f
        /*0032*/ 	.short	0x0101


	//----- nvinfo : EIATTR_VRC_CTA_INIT_COUNT
	.align		4
        /*0034*/ 	.byte	0x02, 0x4a
	.zero		1
	.zero		1


	//----- nvinfo : EIATTR_EXIT_INSTR_OFFSETS
	.align		4
        /*0038*/ 	.byte	0x04, 0x1c
        /*003a*/ 	.short	(.L_88 - .L_87)


	//   ....[0]....
.L_87:
        /*003c*/ 	.word	0x000000b0


	//----- nvinfo : EIATTR_CBANK_PARAM_SIZE
	.align		4
.L_88:
        /*0040*/ 	.byte	0x03, 0x19
        /*0042*/ 	.short	0x0010


	//----- nvinfo : EIATTR_PARAM_CBANK
	.align		4
        /*0044*/ 	.byte	0x04, 0x0a
        /*0046*/ 	.short	(.L_90 - .L_89)
	.align		4
.L_89:
        /*0048*/ 	.word	index@(.nv.constant0._Z6sumRowPdS_)
        /*004c*/ 	.short	0x0380
        /*004e*/ 	.short	0x0010


	//----- nvinfo : EIATTR_SW_WAR
	.align		4
.L_90:
        /*0050*/ 	.byte	0x04, 0x36
        /*0052*/ 	.short	(.L_92 - .L_91)
.L_91:
        /*0054*/ 	.word	0x00000008
.L_92:


//--------------------- .nv.callgraph             --------------------------
	.section	.nv.callgraph,"",@"SHT_CUDA_CALLGRAPH"
	.align	4
	.sectionentsize	8
	.align		4
        /*0000*/ 	.word	0x00000000
	.align		4
        /*0004*/ 	.word	0xffffffff
	.align		4
        /*0008*/ 	.word	0x00000000
	.align		4
        /*000c*/ 	.word	0xfffffffe
	.align		4
        /*0010*/ 	.word	0x00000000
	.align		4
        /*0014*/ 	.word	0xfffffffd
	.align		4
        /*0018*/ 	.word	0x00000000
	.align		4
        /*001c*/ 	.word	0xfffffffc


//--------------------- .nv.constant4             --------------------------
	.section	.nv.constant4,"a",@progbits
	.align	8
	.align		8
.nv.constant4:
        /*0000*/ 	.dword	_ZN34_INTERNAL_e43a591c_4_k_cu_3332cdfd4cuda3std3__45__cpo5beginE
	.align		8
        /*0008*/ 	.dword	_ZN34_INTERNAL_e43a591c_4_k_cu_3332cdfd4cuda3std3__45__cpo3endE
	.align		8
        /*0010*/ 	.dword	_ZN34_INTERNAL_e43a591c_4_k_cu_3332cdfd4cuda3std3__45__cpo6cbeginE
	.align		8
        /*0018*/ 	.dword	_ZN34_INTERNAL_e43a591c_4_k_cu_3332cdfd4cuda3std3__45__cpo4cendE
	.align		8
        /*0020*/ 	.dword	_ZN34_INTERNAL_e43a591c_4_k_cu_3332cdfd4cuda3std3__45__cpo6rbeginE
	.align		8
        /*0028*/ 	.dword	_ZN34_INTERNAL_e43a591c_4_k_cu_3332cdfd4cuda3std3__45__cpo4rendE
	.align		8
        /*0030*/ 	.dword	_ZN34_INTERNAL_e43a591c_4_k_cu_3332cdfd4cuda3std3__45__cpo7crbeginE
	.align		8
        /*0038*/ 	.dword	_ZN34_INTERNAL_e43a591c_4_k_cu_3332cdfd4cuda3std3__45__cpo5crendE
	.align		8
        /*0040*/ 	.dword	_ZN34_INTERNAL_e43a591c_4_k_cu_3332cdfd4cuda3std3__436_GLOBAL__N__e43a591c_4_k_cu_3332cdfd6ignoreE
	.align		8
        /*0048*/ 	.dword	_ZN34_INTERNAL_e43a591c_4_k_cu_3332cdfd4cuda3std3__419piecewise_constructE
	.align		8
        /*0050*/ 	.dword	_ZN34_INTERNAL_e43a591c_4_k_cu_3332cdfd4cuda3std3__48in_placeE
	.align		8
        /*0058*/ 	.dword	_ZN34_INTERNAL_e43a591c_4_k_cu_3332cdfd4cuda3std3__420unreachable_sentinelE
	.align		8
        /*0060*/ 	.dword	_ZN34_INTERNAL_e43a591c_4_k_cu_3332cdfd4cuda3std3__47nulloptE
	.align		8
        /*0068*/ 	.dword	_ZN34_INTERNAL_e43a591c_4_k_cu_3332cdfd4cuda3std3__48unexpectE
	.align		8
        /*0070*/ 	.dword	_ZN34_INTERNAL_e43a591c_4_k_cu_3332cdfd4cuda3std6ranges3__45__cpo4swapE
	.align		8
        /*0078*/ 	.dword	_ZN34_INTERNAL_e43a591c_4_k_cu_3332cdfd4cuda3std6ranges3__45__cpo9iter_moveE
	.align		8
        /*0080*/ 	.dword	_ZN34_INTERNAL_e43a591c_4_k_cu_3332cdfd4cuda3std6ranges3__45__cpo5beginE
	.align		8
        /*0088*/ 	.dword	_ZN34_INTERNAL_e43a591c_4_k_cu_3332cdfd4cuda3std6ranges3__45__cpo3endE
	.align		8
        /*0090*/ 	.dword	_ZN34_INTERNAL_e43a591c_4_k_cu_3332cdfd4cuda3std6ranges3__45__cpo6cbeginE
	.align		8
        /*0098*/ 	.dword	_ZN34_INTERNAL_e43a591c_4_k_cu_3332cdfd4cuda3std6ranges3__45__cpo4cendE
	.align		8
        /*00a0*/ 	.dword	_ZN34_INTERNAL_e43a591c_4_k_cu_3332cdfd4cuda3std6ranges3__45__cpo7advanceE
	.align		8
        /*00a8*/ 	.dword	_ZN34_INTERNAL_e43a591c_4_k_cu_3332cdfd4cuda3std6ranges3__45__cpo9iter_swapE
	.align		8
        /*00b0*/ 	.dword	_ZN34_INTERNAL_e43a591c_4_k_cu_3332cdfd4cuda3std6ranges3__45__cpo4nextE
	.align		8
        /*00b8*/ 	.dword	_ZN34_INTERNAL_e43a591c_4_k_cu_3332cdfd4cuda3std6ranges3__45__cpo4prevE
	.align		8
        /*00c0*/ 	.dword	_ZN34_INTERNAL_e43a591c_4_k_cu_3332cdfd4cuda3std6ranges3__45__cpo4dataE
	.align		8
        /*00c8*/ 	.dword	_ZN34_INTERNAL_e43a591c_4_k_cu_3332cdfd4cuda3std6ranges3__45__cpo5cdataE
	.align		8
        /*00d0*/ 	.dword	_ZN34_INTERNAL_e43a591c_4_k_cu_3332cdfd4cuda3std6ranges3__45__cpo4sizeE
	.align		8
        /*00d8*/ 	.dword	_ZN34_INTERNAL_e43a591c_4_k_cu_3332cdfd4cuda3std6ranges3__45__cpo5ssizeE
	.align		8
        /*00e0*/ 	.dword	_ZN34_INTERNAL_e43a591c_4_k_cu_3332cdfd4cuda3std6ranges3__45__cpo8distanceE
	.align		8
        /*00e8*/ 	.dword	_ZN34_INTERNAL_e43a591c_4_k_cu_3332cdfd6thrust24THRUST_300001_SM_1000_NS8cuda_cub3parE
	.align		8
        /*00f0*/ 	.dword	_ZN34_INTERNAL_e43a591c_4_k_cu_3332cdfd6thrust24THRUST_300001_SM_1000_NS8cuda_cub10par_nosyncE
	.align		8
        /*00f8*/ 	.dword	_ZN34_INTERNAL_e43a591c_4_k_cu_3332cdfd6thrust24THRUST_300001_SM_1000_NS6system6detail10sequential3seqE
	.align		8
        /*0100*/ 	.dword	_ZN34_INTERNAL_e43a591c_4_k_cu_3332cdfd6thrust24THRUST_300001_SM_1000_NS12placeholders2_1E
	.align		8
        /*0108*/ 	.dword	_ZN34_INTERNAL_e43a591c_4_k_cu_3332cdfd6thrust24THRUST_300001_SM_1000_NS12placeholders2_2E
	.align		8
        /*0110*/ 	.dword	_ZN34_INTERNAL_e43a591c_4_k_cu_3332cdfd6thrust24THRUST_300001_SM_1000_NS12placeholders2_3E
	.align		8
        /*0118*/ 	.dword	_ZN34_INTERNAL_e43a591c_4_k_cu_3332cdfd6thrust24THRUST_300001_SM_1000_NS12placeholders2_4E
	.align		8
        /*0120*/ 	.dword	_ZN34_INTERNAL_e43a591c_4_k_cu_3332cdfd6thrust24THRUST_300001_SM_1000_NS12placeholders2_5E
	.align		8
        /*0128*/ 	.dword	_ZN34_INTERNAL_e43a591c_4_k_cu_3332cdfd6thrust24THRUST_300001_SM_1000_NS12placeholders2_6E
	.align		8
        /*0130*/ 	.dword	_ZN34_INTERNAL_e43a591c_4_k_cu_3332cdfd6thrust24THRUST_300001_SM_1000_NS12placeholders2_7E
	.align		8
        /*0138*/ 	.dword	_ZN34_INTERNAL_e43a591c_4_k_cu_3332cdfd6thrust24THRUST_300001_SM_1000_NS12placeholders2_8E
	.align		8
        /*0140*/ 	.dword	_ZN34_INTERNAL_e43a591c_4_k_cu_3332cdfd6thrust24THRUST_300001_SM_1000_NS12placeholders2_9E
	.align		8
        /*0148*/ 	.dword	_ZN34_INTERNAL_e43a591c_4_k_cu_3332cdfd6thrust24THRUST_300001_SM_1000_NS12placeholders3_10E
	.align		8
        /*0150*/ 	.dword	_ZN34_INTERNAL_e43a591c_4_k_cu_3332cdfd6thrust24THRUST_300001_SM_1000_NS3seqE


//--------------------- .text._ZN3cub18CUB_300001_SM_10006detail8for_each13static_kernelINS2_12policy_hub_t12policy_500_tEmN6thrust24THRUST_300001_SM_1000_NS8cuda_cub20__uninitialized_fill7functorINS7_10device_ptrIdEEdEEEEvT0_T1_ --------------------------
	.section	.text._ZN3cub18CUB_300001_SM_10006detail8for_each13static_kernelINS2_12policy_hub_t12policy_500_tEmN6thrust24THRUST_300001_SM_1000_NS8cuda_cub20__uninitialized_fill7functorINS7_10device_ptrIdEEdEEEEvT0_T1_,"ax",@progbits
	.align	128
        .global         _ZN3cub18CUB_300001_SM_10006detail8for_each13static_kernelINS2_12policy_hub_t12policy_500_tEmN6thrust24THRUST_300001_SM_1000_NS8cuda_cub20__uninitialized_fill7functorINS7_10device_ptrIdEEdEEEEvT0_T1_
        .type           _ZN3cub18CUB_300001_SM_10006detail8for_each13static_kernelINS2_12policy_hub_t12policy_500_tEmN6thrust24THRUST_300001_SM_1000_NS8cuda_cub20__uninitialized_fill7functorINS7_10device_ptrIdEEdEEEEvT0_T1_,@function
        .size           _ZN3cub18CUB_300001_SM_10006detail8for_each13static_kernelINS2_12policy_hub_t12policy_500_tEmN6thrust24THRUST_300001_SM_1000_NS8cuda_cub20__uninitialized_fill7functorINS7_10device_ptrIdEEdEEEEvT0_T1_,(.L_x_4 - _ZN3cub18CUB_300001_SM_10006detail8for_each13static_kernelINS2_12policy_hub_t12policy_500_tEmN6thrust24THRUST_300001_SM_1000_NS8cuda_cub20__uninitialized_fill7functorINS7_10device_ptrIdEEdEEEEvT0_T1_)
        .other          _ZN3cub18CUB_300001_SM_10006detail8for_each13static_kernelINS2_12policy_hub_t12policy_500_tEmN6thrust24THRUST_300001_SM_1000_NS8cuda_cub20__uninitialized_fill7functorINS7_10device_ptrIdEEdEEEEvT0_T1_,@"STO_CUDA_ENTRY STV_DEFAULT"
_ZN3cub18CUB_300001_SM_10006detail8for_each13static_kernelINS2_12policy_hub_t12policy_500_tEmN6thrust24THRUST_300001_SM_1000_NS8cuda_cub20__uninitialized_fill7functorINS7_10device_ptrIdEEdEEEEvT0_T1_:
.text._ZN3cub18CUB_300001_SM_10006detail8for_each13static_kernelINS2_12policy_hub_t12policy_500_tEmN6thrust24THRUST_300001_SM_1000_NS8cuda_cub20__uninitialized_fill7functorINS7_10device_ptrIdEEdEEEEvT0_T1_:
[----:B------:R-:W-:Y:S08]  /*0000*/  LDC R1, c[0x0][0x37c] ;  /* 0x0000df00ff017b82 */ /* 0x000ff00000000800 */
[----:B------:R-:W0:Y:S01]  /*0010*/  S2UR UR4, SR_CTAID.X ;  /* 0x00000000000479c3 */ /* 0x000e220000002500 */
[----:B------:R-:W1:Y:S01]  /*0020*/  LDCU.64 UR6, c[0x0][0x380] ;  /* 0x00007000ff0677ac */ /* 0x000e620008000a00 */
[----:B------:R-:W2:Y:S01]  /*0030*/  LDCU.64 UR8, c[0x0][0x358] ;  /* 0x00006b00ff0877ac */ /* 0x000ea20008000a00 */
[----:B0-----:R-:W-:-:S04]  /*0040*/  UIMAD.WIDE.U32 UR4, UR4, 0x200, URZ ;  /* 0x00000200040478a5 */ /* 0x001fc8000f8e00ff */
[----:B-1----:R-:W-:-:S04]  /*0050*/  UIADD3 UR6, UP0, UPT, -UR4, UR6, URZ ;  /* 0x0000000604067290 */ /* 0x002fc8000ff1e1ff */
[----:B------:R-:W-:Y:S02]  /*0060*/  UIADD3.X UR7, UPT, UPT, ~UR5, UR7, URZ, UP0, !UPT ;  /* 0x0000000705077290 */ /* 0x000fe400087fe5ff */
[----:B------:R-:W-:-:S04]  /*0070*/  UISETP.GE.U32.AND UP0, UPT, UR6, 0x200, UPT ;  /* 0x000002000600788c */ /* 0x000fc8000bf06070 */
[----:B------:R-:W-:-:S09]  /*0080*/  UISETP.GE.U32.AND.EX UP0, UPT, UR7, URZ, UPT, UP0 ;  /* 0x000000ff0700728c */ /* 0x000fd2000bf06100 */
[----:B--2---:R-:W-:Y:S05]  /*0090*/  BRA.U !UP0, `(.L_x_0) ;  /* 0x0000000108287547 */ /* 0x004fea000b800000 */
[----:B------:R-:W0:Y:S01]  /*00a0*/  S2R R0, SR_TID.X ;  /* 0x0000000000007919 */ /* 0x000e220000002100 */
[----:B------:R-:W1:Y:S01]  /*00b0*/  LDCU.64 UR6, c[0x0][0x388] ;  /* 0x00007100ff0677ac */ /* 0x000e620008000a00 */
[----:B------:R-:W2:Y:S01]  /*00c0*/  LDC.64 R4, c[0x0][0x390] ;  /* 0x0000e400ff047b82 */ /* 0x000ea20000000a00 */
[----:B0-----:R-:W-:-:S05]  /*00d0*/  IADD3 R0, P0, PT, R0, UR4, RZ ;  /* 0x0000000400007c10 */ /* 0x001fca000ff1e0ff */
[----:B------:R-:W-:Y:S01]  /*00e0*/  IMAD.X R3, RZ, RZ, UR5, P0 ;  /* 0x00000005ff037e24 */ /* 0x000fe200080e06ff */
[----:B-1----:R-:W-:-:S04]  /*00f0*/  LEA R2, P0, R0, UR6, 0x3 ;  /* 0x0000000600027c11 */ /* 0x002fc8000f8018ff */
[----:B------:R-:W-:-:S05]  /*0100*/  LEA.HI.X R3, R0, UR7, R3, 0x3, P0 ;  /* 0x0000000700037c11 */ /* 0x000fca00080f1c03 */
[----:B--2---:R-:W-:Y:S04]  /*0110*/  STG.E.64 desc[UR8][R2.64], R4 ;  /* 0x0000000402007986 */ /* 0x004fe8000c101b08 */
[----:B------:R-:W-:Y:S01]  /*0120*/  STG.E.64 desc[UR8][R2.64+0x800], R4 ;  /* 0x0008000402007986 */ /* 0x000fe2000c101b08 */
[----:B------:R-:W-:Y:S05]  /*0130*/  EXIT ;  /* 0x000000000000794d */ /* 0x000fea0003800000 */
.L_x_0:
[----:B------:R-:W0:Y:S01]  /*0140*/  S2R R0, SR_TID.X ;  /* 0x0000000000007919 */ /* 0x000e220000002100 */
[----:B------:R-:W-:Y:S01]  /*0150*/  IMAD.U32 R2, RZ, RZ, UR7 ;  /* 0x00000007ff027e24 */ /* 0x000fe2000f8e00ff */
[----:B------:R-:W1:Y:S01]  /*0160*/  LDCU.64 UR10, c[0x0][0x388] ;  /* 0x00007100ff0a77ac */ /* 0x000e620008000a00 */
[----:B------:R-:W-:Y:S01]  /*0170*/  IMAD.U32 R6, RZ, RZ, UR7 ;  /* 0x00000007ff067e24 */ /* 0x000fe2000f8e00ff */
[----:B0-----:R-:W-:-:S04]  /*0180*/  ISETP.LT.U32.AND P0, PT, R0, UR6, PT ;  /* 0x0000000600007c0c */ /* 0x001fc8000bf01070 */
[----:B------:R-:W-:Y:S01]  /*0190*/  ISETP.GT.U32.AND.EX P0, PT, R2, RZ, PT, P0 ;  /* 0x000000ff0200720c */ /* 0x000fe20003f04100 */
[C---:B------:R-:W-:Y:S01]  /*01a0*/  VIADD R2, R0.reuse, 0x100 ;  /* 0x0000010000027836 */ /* 0x040fe20000000000 */
[----:B------:R-:W-:-:S04]  /*01b0*/  IADD3 R0, P2, PT, R0, UR4, RZ ;  /* 0x0000000400007c10 */ /* 0x000fc8000ff5e0ff */
[----:B------:R-:W-:Y:S01]  /*01c0*/  ISETP.LT.U32.AND P1, PT, R2, UR6, PT ;  /* 0x0000000602007c0c */ /* 0x000fe2000bf21070 */
[----:B------:R-:W-:Y:S01]  /*01d0*/  IMAD.X R3, RZ, RZ, UR5, P2 ;  /* 0x00000005ff037e24 */ /* 0x000fe200090e06ff */
[----:B-1----:R-:W-:Y:S02]  /*01e0*/  LEA R2, P2, R0, UR10, 0x3 ;  /* 0x0000000a00027c11 */ /* 0x002fe4000f8418ff */
[----:B------:R-:W-:Y:S02]  /*01f0*/  ISETP.GT.U32.AND.EX P1, PT, R6, RZ, PT, P1 ;  /* 0x000000ff0600720c */ /* 0x000fe40003f24110 */
[----:B------:R-:W-:Y:S01]  /*0200*/  LEA.HI.X R3, R0, UR11, R3, 0x3, P2 ;  /* 0x0000000b00037c11 */ /* 0x000fe200090f1c03 */
[----:B------:R-:W0:Y:S04]  /*0210*/  @P0 LDC.64 R4, c[0x0][0x390] ;  /* 0x0000e400ff040b82 */ /* 0x000e280000000a00 */
[----:B0-----:R0:W-:Y:S06]  /*0220*/  @P0 STG.E.64 desc[UR8][R2.64], R4 ;  /* 0x0000000402000986 */ /* 0x0011ec000c101b08 */
[----:B------:R-:W-:Y:S05]  /*0230*/  @!P1 EXIT ;  /* 0x000000000000994d */ /* 0x000fea0003800000 */
[----:B0-----:R-:W0:Y:S02]  /*0240*/  LDC.64 R4, c[0x0][0x390] ;  /* 0x0000e400ff047b82 */ /* 0x001e240000000a00 */
[----:B0-----:R-:W-:Y:S01]  /*0250*/  STG.E.64 desc[UR8][R2.64+0x800], R4 ;  /* 0x0008000402007986 */ /* 0x001fe2000c101b08 */
[----:B------:R-:W-:Y:S05]  /*0260*/  EXIT ;  /* 0x000000000000794d */ /* 0x000fea0003800000 */
.L_x_1:
[----:B------:R-:W-:-:S00]  /*0270*/  BRA `(.L_x_1) ;  /* 0xfffffffc00fc7947 */ /* 0x000fc0000383ffff */
[----:B------:R-:W-:-:S00]  /*0280*/  NOP ;  /* 0x0000000000007918 */ /* 0x000fc00000000000 */
[----:B------:R-:W-:-:S00]  /*0290*/  NOP ;  /* 0x0000000000007918 */ /* 0x000fc00000000000 */
[----:B------:R-:W-:-:S00]  /*02a0*/  NOP ;  /* 0x0000000000007918 */ /* 0x000fc00000000000 */
[----:B------:R-:W-:-:S00]  /*02b0*/  NOP ;  /* 0x0000000000007918 */ /* 0x000fc00000000000 */
[----:B------:R-:W-:-:S00]  /*02c0*/  NOP ;  /* 0x0000000000007918 */ /* 0x000fc00000000000 */
[----:B------:R-:W-:-:S00]  /*02d0*/  NOP ;  /* 0x0000000000007918 */ /* 0x000fc00000000000 */
[----:B------:R-:W-:-:S00]  /*02e0*/  NOP ;  /* 0x0000000000007918 */ /* 0x000fc00000000000 */
[----:B------:R-:W-:-:S00]  /*02f0*/  NOP ;  /* 0x0000000000007918 */ /* 0x000fc00000000000 */
.L_x_4:


//--------------------- .text._ZN3cub18CUB_300001_SM_10006detail11EmptyKernelIvEEvv --------------------------
	.section	.text._ZN3cub18CUB_300001_SM_10006detail11EmptyKernelIvEEvv,"ax",@progbits
	.align	128
        .global         _ZN3cub18CUB_300001_SM_10006detail11EmptyKernelIvEEvv
        .type           _ZN3cub18CUB_300001_SM_10006detail11EmptyKernelIvEEvv,@function
        .size           _ZN3cub18CUB_300001_SM_10006detail11EmptyKernelIvEEvv,(.L_x_5 - _ZN3cub18CUB_300001_SM_10006detail11EmptyKernelIvEEvv)
        .other          _ZN3cub18CUB_300001_SM_10006detail11EmptyKernelIvEEvv,@"STO_CUDA_ENTRY STV_DEFAULT"
_ZN3cub18CUB_300001_SM_10006detail11EmptyKernelIvEEvv:
.text._ZN3cub18CUB_300001_SM_10006detail11EmptyKernelIvEEvv:
[----:B------:R-:W-:Y:S01]  /*0000*/  LDC R1, c[0x0][0x37c] ;  /* 0x0000df00ff017b82 */ /* 0x000fe20000000800 */
[----:B------:R-:W-:Y:S05]  /*0010*/  EXIT ;  /* 0x000000000000794d */ /* 0x000fea0003800000 */
.L_x_2:
        /* <DEDUP_REMOVED lines=14> */
.L_x_5:


//--------------------- .text._Z6sumRowPdS_       --------------------------
	.section	.text._Z6sumRowPdS_,"ax",@progbits
	.align	128
        .global         _Z6sumRowPdS_
        .type           _Z6sumRowPdS_,@function
        .size           _Z6sumRowPdS_,(.L_x_6 - _Z6sumRowPdS_)
        .other          _Z6sumRowPdS_,@"STO_CUDA_ENTRY STV_DEFAULT"
_Z6sumRowPdS_:
.text._Z6sumRowPdS_:
[----:B------:R-:W-:Y:S01]  /*0000*/  LDC R1, c[0x0][0x37c] ;  /* 0x0000df00ff017b82 */ /* 0x000fe20000000800 */
[----:B------:R-:W0:Y:S07]  /*0010*/  S2R R5, SR_CTAID.X ;  /* 0x0000000000057919 */ /* 0x000e2e0000002500 */
[----:B------:R-:W0:Y:S01]  /*0020*/  LDC.64 R6, c[0x0][0x388] ;  /* 0x0000e200ff067b82 */ /* 0x000e220000000a00 */
[----:B------:R-:W1:Y:S07]  /*0030*/  LDCU.64 UR4, c[0x0][0x358] ;  /* 0x00006b00ff0477ac */ /* 0x000e6e0008000a00 */
[----:B------:R-:W2:Y:S01]  /*0040*/  LDC.64 R2, c[0x0][0x380] ;  /* 0x0000e000ff027b82 */ /* 0x000ea20000000a00 */
[----:B0-----:R-:W-:-:S04]  /*0050*/  IMAD.WIDE.U32 R6, R5, 0x8, R6 ;  /* 0x0000000805067825 */ /* 0x001fc800078e0006 */
[----:B--2---:R-:W-:Y:S02]  /*0060*/  IMAD.WIDE.U32 R2, R5, 0x8, R2 ;  /* 0x0000000805027825 */ /* 0x004fe400078e0002 */
[----:B-1----:R-:W2:Y:S04]  /*0070*/  LDG.E.64 R6, desc[UR4][R6.64] ;  /* 0x0000000406067981 */ /* 0x002ea8000c1e1b00 */
[----:B------:R-:W2:Y:S02]  /*0080*/  LDG.E.64 R4, desc[UR4][R2.64] ;  /* 0x0000000402047981 */ /* 0x000ea4000c1e1b00 */
[----:B--2---:R-:W-:-:S07]  /*0090*/  DADD R4, R4, R6 ;  /* 0x0000000004047229 */ /* 0x004fce0000000006 */
[----:B------:R-:W-:Y:S01]  /*00a0*/  STG.E.64 desc[UR4][R2.64], R4 ;  /* 0x0000000402007986 */ /* 0x000fe2000c101b04 */
[----:B------:R-:W-:Y:S05]  /*00b0*/  EXIT ;  /* 0x000000000000794d */ /* 0x000fea0003800000 */
.L_x_3:
        /* <DEDUP_REMOVED lines=12> */
.L_x_6:


//--------------------- .nv.shared.reserved.0     --------------------------
	.section	.nv.shared.reserved.0,"aw",@nobits
	.weak		__nv_reservedSMEM_offset_0_alias
	.size		__nv_reservedSMEM_offset_0_alias, 0, 64
	.other		__nv_reservedSMEM_offset_0_alias,@"STO_CUDA_RESERVED_SHARED STV_DEFAULT"
__nv_reservedSMEM_offset_0_alias:
	.zero		0
	.zero		64


//--------------------- .nv.global                --------------------------
	.section	.nv.global,"aw",@nobits
.nv.global:
	.type		_ZN34_INTERNAL_e43a591c_4_k_cu_3332cdfd6thrust24THRUST_300001_SM_1000_NS3seqE,@object
	.size		_ZN34_INTERNAL_e43a591c_4_k_cu_3332cdfd6thrust24THRUST_300001_SM_1000_NS3seqE,(_ZN34_INTERNAL_e43a591c_4_k_cu_3332cdfd4cuda3std3__48in_placeE - _ZN34_INTERNAL_e43a591c_4_k_cu_3332cdfd6thrust24THRUST_300001_SM_1000_NS3seqE)
_ZN34_INTERNAL_e43a591c_4_k_cu_3332cdfd6thrust24THRUST_300001_SM_1000_NS3seqE:
	.zero		1
	.type		_ZN34_INTERNAL_e43a591c_4_k_cu_3332cdfd4cuda3std3__48in_placeE,@object
	.size		_ZN34_INTERNAL_e43a591c_4_k_cu_3332cdfd4cuda3std3__48in_placeE,(_ZN34_INTERNAL_e43a591c_4_k_cu_3332cdfd4cuda3std6ranges3__45__cpo4sizeE - _ZN34_INTERNAL_e43a591c_4_k_cu_3332cdfd4cuda3std3__48in_placeE)
_ZN34_INTERNAL_e43a591c_4_k_cu_3332cdfd4cuda3std3__48in_placeE:
	.zero		1
	.type		_ZN34_INTERNAL_e43a591c_4_k_cu_3332cdfd4cuda3std6ranges3__45__cpo4sizeE,@object
	.size		_ZN34_INTERNAL_e43a591c_4_k_cu_3332cdfd4cuda3std6ranges3__45__cpo4sizeE,(_ZN34_INTERNAL_e43a591c_4_k_cu_3332cdfd6thrust24THRUST_300001_SM_1000_NS12placeholders2_3E - _ZN34_INTERNAL_e43a591c_4_k_cu_3332cdfd4cuda3std6ranges3__45__cpo4sizeE)
_ZN34_INTERNAL_e43a591c_4_k_cu_3332cdfd4cuda3std6ranges3__45__cpo4sizeE:
	.zero		1
	.type		_ZN34_INTERNAL_e43a591c_4_k_cu_3332cdfd6thrust24THRUST_300001_SM_1000_NS12placeholders2_3E,@object
	.size		_ZN34_INTERNAL_e43a591c_4_k_cu_3332cdfd6thrust24THRUST_300001_SM_1000_NS12placeholders2_3E,(_ZN34_INTERNAL_e43a591c_4_k_cu_3332cdfd4cuda3std3__45__cpo6cbeginE - _ZN34_INTERNAL_e43a591c_4_k_cu_3332cdfd6thrust24THRUST_300001_SM_1000_NS12placeholders2_3E)
_ZN34_INTERNAL_e43a591c_4_k_cu_3332cdfd6thrust24THRUST_300001_SM_1000_NS12placeholders2_3E:
	.zero		1
	.type		_ZN34_INTERNAL_e43a591c_4_k_cu_3332cdfd4cuda3std3__45__cpo6cbeginE,@object
	.size		_ZN34_INTERNAL_e43a591c_4_k_cu_3332cdfd4cuda3std3__45__cpo6cbeginE,(_ZN34_INTERNAL_e43a591c_4_k_cu_3332cdfd4cuda3std6ranges3__45__cpo6cbeginE - _ZN34_INTERNAL_e43a591c_4_k_cu_3332cdfd4cuda3std3__45__cpo6cbeginE)
_ZN34_INTERNAL_e43a591c_4_k_cu_3332cdfd4cuda3std3__45__cpo6cbeginE:
	.zero		1
	.type		_ZN34_INTERNAL_e43a591c_4_k_cu_3332cdfd4cuda3std6ranges3__45__cpo6cbeginE,@object
	.size		_ZN34_INTERNAL_e43a591c_4_k_cu_3332cdfd4cuda3std6ranges3__45__cpo6cbeginE,(_ZN34_INTERNAL_e43a591c_4_k_cu_3332cdfd6thrust24THRUST_300001_SM_1000_NS12placeholders2_7E - _ZN34_INTERNAL_e43a591c_4_k_cu_3332cdfd4cuda3std6ranges3__45__cpo6cbeginE)
_ZN34_INTERNAL_e43a591c_4_k_cu_3332cdfd4cuda3std6ranges3__45__cpo6cbeginE:
	.zero		1
	.type		_ZN34_INTERNAL_e43a591c_4_k_cu_3332cdfd6thrust24THRUST_300001_SM_1000_NS12placeholders2_7E,@object
	.size		_ZN34_INTERNAL_e43a591c_4_k_cu_3332cdfd6thrust24THRUST_300001_SM_1000_NS12placeholders2_7E,(_ZN34_INTERNAL_e43a591c_4_k_cu_3332cdfd4cuda3std3__45__cpo7crbeginE - _ZN34_INTERNAL_e43a591c_4_k_cu_3332cdfd6thrust24THRUST_300001_SM_1000_NS12placeholders2_7E)
_ZN34_INTERNAL_e43a591c_4_k_cu_3332cdfd6thrust24THRUST_300001_SM_1000_NS12placeholders2_7E:
	.zero		1
	.type		_ZN34_INTERNAL_e43a591c_4_k_cu_3332cdfd4cuda3std3__45__cpo7crbeginE,@object
	.size		_ZN34_INTERNAL_e43a591c_4_k_cu_3332cdfd4cuda3std3__45__cpo7crbeginE,(_ZN34_INTERNAL_e43a591c_4_k_cu_3332cdfd4cuda3std6ranges3__45__cpo4nextE - _ZN34_INTERNAL_e43a591c_4_k_cu_3332cdfd4cuda3std3__45__cpo7crbeginE)
_ZN34_INTERNAL_e43a591c_4_k_cu_3332cdfd4cuda3std3__45__cpo7crbeginE:
	.zero		1
	.type		_ZN34_INTERNAL_e43a591c_4_k_cu_3332cdfd4cuda3std6ranges3__45__cpo4nextE,@object
	.size		_ZN34_INTERNAL_e43a591c_4_k_cu_3332cdfd4cuda3std6ranges3__45__cpo4nextE,(_ZN34_INTERNAL_e43a591c_4_k_cu_3332cdfd4cuda3std6ranges3__45__cpo4swapE - _ZN34_INTERNAL_e43a591c_4_k_cu_3332cdfd4cuda3std6ranges3__45__cpo4nextE)
_ZN34_INTERNAL_e43a591c_4_k_cu_3332cdfd4cuda3std6ranges3__45__cpo4nextE:
	.zero		1
	.type		_ZN34_INTERNAL_e43a591c_4_k_cu_3332cdfd4cuda3std6ranges3__45__cpo4swapE,@object
	.size		_ZN34_INTERNAL_e43a591c_4_k_cu_3332cdfd4cuda3std6ranges3__45__cpo4swapE,(_ZN34_INTERNAL_e43a591c_4_k_cu_3332cdfd6thrust24THRUST_300001_SM_1000_NS8cuda_cub10par_nosyncE - _ZN34_INTERNAL_e43a591c_4_k_cu_3332cdfd4cuda3std6ranges3__45__cpo4swapE)
_ZN34_INTERNAL_e43a591c_4_k_cu_3332cdfd4cuda3std6ranges3__45__cpo4swapE:
	.zero		1
	.type		_ZN34_INTERNAL_e43a591c_4_k_cu_3332cdfd6thrust24THRUST_300001_SM_1000_NS8cuda_cub10par_nosyncE,@object
	.size		_ZN34_INTERNAL_e43a591c_4_k_cu_3332cdfd6thrust24THRUST_300001_SM_1000_NS8cuda_cub10par_nosyncE,(_ZN34_INTERNAL_e43a591c_4_k_cu_3332cdfd6thrust24THRUST_300001_SM_1000_NS12placeholders2_9E - _ZN34_INTERNAL_e43a591c_4_k_cu_3332cdfd6thrust24THRUST_300001_SM_1000_NS8cuda_cub10par_nosyncE)
_ZN34_INTERNAL_e43a591c_4_k_cu_3332cdfd6thrust24THRUST_300001_SM_1000_NS8cuda_cub10par_nosyncE:
	.zero		1
	.type		_ZN34_INTERNAL_e43a591c_4_k_cu_3332cdfd6thrust24THRUST_300001_SM_1000_NS12placeholders2_9E,@object
	.size		_ZN34_INTERNAL_e43a591c_4_k_cu_3332cdfd6thrust24THRUST_300001_SM_1000_NS12placeholders2_9E,(_ZN34_INTERNAL_e43a591c_4_k_cu_3332cdfd4cuda3std3__436_GLOBAL__N__e43a591c_4_k_cu_3332cdfd6ignoreE - _ZN34_INTERNAL_e43a591c_4_k_cu_3332cdfd6thrust24THRUST_300001_SM_1000_NS12placeholders2_9E)
_ZN34_INTERNAL_e43a591c_4_k_cu_3332cdfd6thrust24THRUST_300001_SM_1000_NS12placeholders2_9E:
	.zero		1
	.type		_ZN34_INTERNAL_e43a591c_4_k_cu_3332cdfd4cuda3std3__436_GLOBAL__N__e43a591c_4_k_cu_3332cdfd6ignoreE,@object
	.size		_ZN34_INTERNAL_e43a591c_4_k_cu_3332cdfd4cuda3std3__436_GLOBAL__N__e43a591c_4_k_cu_3332cdfd6ignoreE,(_ZN34_INTERNAL_e43a591c_4_k_cu_3332cdfd4cuda3std6ranges3__45__cpo4dataE - _ZN34_INTERNAL_e43a591c_4_k_cu_3332cdfd4cuda3std3__436_GLOBAL__N__e43a591c_4_k_cu_3332cdfd6ignoreE)
_ZN34_INTERNAL_e43a591c_4_k_cu_3332cdfd4cuda3std3__436_GLOBAL__N__e43a591c_4_k_cu_3332cdfd6ignoreE:
	.zero		1
	.type		_ZN34_INTERNAL_e43a591c_4_k_cu_3332cdfd4cuda3std6ranges3__45__cpo4dataE,@object
	.size		_ZN34_INTERNAL_e43a591c_4_k_cu_3332cdfd4cuda3std6ranges3__45__cpo4dataE,(_ZN34_INTERNAL_e43a591c_4_k_cu_3332cdfd6thrust24THRUST_300001_SM_1000_NS12placeholders2_1E - _ZN34_INTERNAL_e43a591c_4_k_cu_3332cdfd4cuda3std6ranges3__45__cpo4dataE)
_ZN34_INTERNAL_e43a591c_4_k_cu_3332cdfd4cuda3std6ranges3__45__cpo4dataE:
	.zero		1
	.type		_ZN34_INTERNAL_e43a591c_4_k_cu_3332cdfd6thrust24THRUST_300001_SM_1000_NS12placeholders2_1E,@object
	.size		_ZN34_INTERNAL_e43a591c_4_k_cu_3332cdfd6thrust24THRUST_300001_SM_1000_NS12placeholders2_1E,(_ZN34_INTERNAL_e43a591c_4_k_cu_3332cdfd4cuda3std3__45__cpo5beginE - _ZN34_INTERNAL_e43a591c_4_k_cu_3332cdfd6thrust24THRUST_300001_SM_1000_NS12placeholders2_1E)
_ZN34_INTERNAL_e43a591c_4_k_cu_3332cdfd6thrust24THRUST_300001_SM_1000_NS12placeholders2_1E:
	.zero		1
	.type		_ZN34_INTERNAL_e43a591c_4_k_cu_3332cdfd4cuda3std3__45__cpo5beginE,@object
	.size		_ZN34_INTERNAL_e43a591c_4_k_cu_3332cdfd4cuda3std3__45__cpo5beginE,(_ZN34_INTERNAL_e43a591c_4_k_cu_3332cdfd4cuda3std6ranges3__45__cpo5beginE - _ZN34_INTERNAL_e43a591c_4_k_cu_3332cdfd4cuda3std3__45__cpo5beginE)
_ZN34_INTERNAL_e43a591c_4_k_cu_3332cdfd4cuda3std3__45__cpo5beginE:
	.zero		1
	.type		_ZN34_INTERNAL_e43a591c_4_k_cu_3332cdfd4cuda3std6ranges3__45__cpo5beginE,@object
	.size		_ZN34_INTERNAL_e43a591c_4_k_cu_3332cdfd4cuda3std6ranges3__45__cpo5beginE,(_ZN34_INTERNAL_e43a591c_4_k_cu_3332cdfd6thrust24THRUST_300001_SM_1000_NS12placeholders2_5E - _ZN34_INTERNAL_e43a591c_4_k_cu_3332cdfd4cuda3std6ranges3__45__cpo5beginE)
_ZN34_INTERNAL_e43a591c_4_k_cu_3332cdfd4cuda3std6ranges3__45__cpo5beginE:
	.zero		1
	.type		_ZN34_INTERNAL_e43a591c_4_k_cu_3332cdfd6thrust24THRUST_300001_SM_1000_NS12placeholders2_5E,@object
	.size		_ZN34_INTERNAL_e43a591c_4_k_cu_3332cdfd6thrust24THRUST_300001_SM_1000_NS12placeholders2_5E,(_ZN34_INTERNAL_e43a591c_4_k_cu_3332cdfd4cuda3std3__45__cpo6rbeginE - _ZN34_INTERNAL_e43a591c_4_k_cu_3332cdfd6thrust24THRUST_300001_SM_1000_NS12placeholders2_5E)
_ZN34_INTERNAL_e43a591c_4_k_cu_3332cdfd6thrust24THRUST_300001_SM_1000_NS12placeholders2_5E:
	.zero		1
	.type		_ZN34_INTERNAL_e43a591c_4_k_cu_3332cdfd4cuda3std3__45__cpo6rbeginE,@object
	.size		_ZN34_INTERNAL_e43a591c_4_k_cu_3332cdfd4cuda3std3__45__cpo6rbeginE,(_ZN34_INTERNAL_e43a591c_4_k_cu_3332cdfd4cuda3std6ranges3__45__cpo7advanceE - _ZN34_INTERNAL_e43a591c_4_k_cu_3332cdfd4cuda3std3__45__cpo6rbeginE)
_ZN34_INTERNAL_e43a591c_4_k_cu_3332cdfd4cuda3std3__45__cpo6rbeginE:
	.zero		1
	.type		_ZN34_INTERNAL_e43a591c_4_k_cu_3332cdfd4cuda3std6ranges3__45__cpo7advanceE,@object
	.size		_ZN34_INTERNAL_e43a591c_4_k_cu_3332cdfd4cuda3std6ranges3__45__cpo7advanceE,(_ZN34_INTERNAL_e43a591c_4_k_cu_3332cdfd4cuda3std3__47nulloptE - _ZN34_INTERNAL_e43a591c_4_k_cu_3332cdfd4cuda3std6ranges3__45__cpo7advanceE)
_ZN34_INTERNAL_e43a591c_4_k_cu_3332cdfd4cuda3std6ranges3__45__cpo7advanceE:
	.zero		1
	.type		_ZN34_INTERNAL_e43a591c_4_k_cu_3332cdfd4cuda3std3__47nulloptE,@object
	.size		_ZN34_INTERNAL_e43a591c_4_k_cu_3332cdfd4cuda3std3__47nulloptE,(_ZN34_INTERNAL_e43a591c_4_k_cu_3332cdfd4cuda3std6ranges3__45__cpo8distanceE - _ZN34_INTERNAL_e43a591c_4_k_cu_3332cdfd4cuda3std3__47nulloptE)
_ZN34_INTERNAL_e43a591c_4_k_cu_3332cdfd4cuda3std3__47nulloptE:
	.zero		1
	.type		_ZN34_INTERNAL_e43a591c_4_k_cu_3332cdfd4cuda3std6ranges3__45__cpo8distanceE,@object
	.size		_ZN34_INTERNAL_e43a591c_4_k_cu_3332cdfd4cuda3std6ranges3__45__cpo8distanceE,(_ZN34_INTERNAL_e43a591c_4_k_cu_3332cdfd6thrust24THRUST_300001_SM_1000_NS12placeholders3_10E - _ZN34_INTERNAL_e43a591c_4_k_cu_3332cdfd4cuda3std6ranges3__45__cpo8distanceE)
_ZN34_INTERNAL_e43a591c_4_k_cu_3332cdfd4cuda3std6ranges3__45__cpo8distanceE:
	.zero		1
	.type		_ZN34_INTERNAL_e43a591c_4_k_cu_3332cdfd6thrust24THRUST_300001_SM_1000_NS12placeholders3_10E,@object
	.size		_ZN34_INTERNAL_e43a591c_4_k_cu_3332cdfd6thrust24THRUST_300001_SM_1000_NS12placeholders3_10E,(_ZN34_INTERNAL_e43a591c_4_k_cu_3332cdfd4cuda3std3__419piecewise_constructE - _ZN34_INTERNAL_e43a591c_4_k_cu_3332cdfd6thrust24THRUST_300001_SM_1000_NS12placeholders3_10E)
_ZN34_INTERNAL_e43a591c_4_k_cu_3332cdfd6thrust24THRUST_300001_SM_1000_NS12placeholders3_10E:
	.zero		1
	.type		_ZN34_INTERNAL_e43a591c_4_k_cu_3332cdfd4cuda3std3__419piecewise_constructE,@object
	.size		_ZN34_INTERNAL_e43a591c_4_k_cu_3332cdfd4cuda3std3__419piecewise_constructE,(_ZN34_INTERNAL_e43a591c_4_k_cu_3332cdfd4cuda3std6ranges3__45__cpo5cdataE - _ZN34_INTERNAL_e43a591c_4_k_cu_3332cdfd4cuda3std3__419piecewise_constructE)
_ZN34_INTERNAL_e43a591c_4_k_cu_3332cdfd4cuda3std3__419piecewise_constructE:
	.zero		1
	.type		_ZN34_INTERNAL_e43a591c_4_k_cu_3332cdfd4cuda3std6ranges3__45__cpo5cdataE,@object
	.size		_ZN34_INTERNAL_e43a591c_4_k_cu_3332cdfd4cuda3std6ranges3__45__cpo5cdataE,(_ZN34_INTERNAL_e43a591c_4_k_cu_3332cdfd6thrust24THRUST_300001_SM_1000_NS12placeholders2_2E - _ZN34_INTERNAL_e43a591c_4_k_cu_3332cdfd4cuda3std6ranges3__45__cpo5cdataE)
_ZN34_INTERNAL_e43a591c_4_k_cu_3332cdfd4cuda3std6ranges3__45__cpo5cdataE:
	.zero		1
	.type		_ZN34_INTERNAL_e43a591c_4_k_cu_3332cdfd6thrust24THRUST_300001_SM_1000_NS12placeholders2_2E,@object
	.size		_ZN34_INTERNAL_e43a591c_4_k_cu_3332cdfd6thrust24THRUST_300001_SM_1000_NS12placeholders2_2E,(_ZN34_INTERNAL_e43a591c_4_k_cu_3332cdfd4cuda3std3__45__cpo3endE - _ZN34_INTERNAL_e43a591c_4_k_cu_3332cdfd6thrust24THRUST_300001_SM_1000_NS12placeholders2_2E)
_ZN34_INTERNAL_e43a591c_4_k_cu_3332cdfd6thrust24THRUST_300001_SM_1000_NS12placeholders2_2E:
	.zero		1
	.type		_ZN34_INTERNAL_e43a591c_4_k_cu_3332cdfd4cuda3std3__45__cpo3endE,@object
	.size		_ZN34_INTERNAL_e43a591c_4_k_cu_3332cdfd4cuda3std3__45__cpo3endE,(_ZN34_INTERNAL_e43a591c_4_k_cu_3332cdfd4cuda3std6ranges3__45__cpo3endE - _ZN34_INTERNAL_e43a591c_4_k_cu_3332cdfd4cuda3std3__45__cpo3endE)
_ZN34_INTERNAL_e43a591c_4_k_cu_3332cdfd4cuda3std3__45__cpo3endE:
	.zero		1
	.type		_ZN34_INTERNAL_e43a591c_4_k_cu_3332cdfd4cuda3std6ranges3__45__cpo3endE,@object
	.size		_ZN34_INTERNAL_e43a591c_4_k_cu_3332cdfd4cuda3std6ranges3__45__cpo3endE,(_ZN34_INTERNAL_e43a591c_4_k_cu_3332cdfd6thrust24THRUST_300001_SM_1000_NS12placeholders2_6E - _ZN34_INTERNAL_e43a591c_4_k_cu_3332cdfd4cuda3std6ranges3__45__cpo3endE)
_ZN34_INTERNAL_e43a591c_4_k_cu_3332cdfd4cuda3std6ranges3__45__cpo3endE:
	.zero		1
	.type		_ZN34_INTERNAL_e43a591c_4_k_cu_3332cdfd6thrust24THRUST_300001_SM_1000_NS12placeholders2_6E,@object
	.size		_ZN34_INTERNAL_e43a591c_4_k_cu_3332cdfd6thrust24THRUST_300001_SM_1000_NS12placeholders2_6E,(_ZN34_INTERNAL_e43a591c_4_k_cu_3332cdfd4cuda3std3__45__cpo4rendE - _ZN34_INTERNAL_e43a591c_4_k_cu_3332cdfd6thrust24THRUST_300001_SM_1000_NS12placeholders2_6E)
_ZN34_INTERNAL_e43a591c_4_k_cu_3332cdfd6thrust24THRUST_300001_SM_1000_NS12placeholders2_6E:
	.zero		1
	.type		_ZN34_INTERNAL_e43a591c_4_k_cu_3332cdfd4cuda3std3__45__cpo4rendE,@object
	.size		_ZN34_INTERNAL_e43a591c_4_k_cu_3332cdfd4cuda3std3__45__cpo4rendE,(_ZN34_INTERNAL_e43a591c_4_k_cu_3332cdfd4cuda3std6ranges3__45__cpo9iter_swapE - _ZN34_INTERNAL_e43a591c_4_k_cu_3332cdfd4cuda3std3__45__cpo4rendE)
_ZN34_INTERNAL_e43a591c_4_k_cu_3332cdfd4cuda3std3__45__cpo4rendE:
	.zero		1
	.type		_ZN34_INTERNAL_e43a591c_4_k_cu_3332cdfd4cuda3std6ranges3__45__cpo9iter_swapE,@object
	.size		_ZN34_INTERNAL_e43a591c_4_k_cu_3332cdfd4cuda3std6ranges3__45__cpo9iter_swapE,(_ZN34_INTERNAL_e43a591c_4_k_cu_3332cdfd4cuda3std3__48unexpectE - _ZN34_INTERNAL_e43a591c_4_k_cu_3332cdfd4cuda3std6ranges3__45__cpo9iter_swapE)
_ZN34_INTERNAL_e43a591c_4_k_cu_3332cdfd4cuda3std6ranges3__45__cpo9iter_swapE:
	.zero		1
	.type		_ZN34_INTERNAL_e43a591c_4_k_cu_3332cdfd4cuda3std3__48unexpectE,@object
	.size		_ZN34_INTERNAL_e43a591c_4_k_cu_3332cdfd4cuda3std3__48unexpectE,(_ZN34_INTERNAL_e43a591c_4_k_cu_3332cdfd6thrust24THRUST_300001_SM_1000_NS8cuda_cub3parE - _ZN34_INTERNAL_e43a591c_4_k_cu_3332cdfd4cuda3std3__48unexpectE)
_ZN34_INTERNAL_e43a591c_4_k_cu_3332cdfd4cuda3std3__48unexpectE:
	.zero		1
	.type		_ZN34_INTERNAL_e43a591c_4_k_cu_3332cdfd6thrust24THRUST_300001_SM_1000_NS8cuda_cub3parE,@object
	.size		_ZN34_INTERNAL_e43a591c_4_k_cu_3332cdfd6thrust24THRUST_300001_SM_1000_NS8cuda_cub3parE,(_ZN34_INTERNAL_e43a591c_4_k_cu_3332cdfd6thrust24THRUST_300001_SM_1000_NS12placeholders2_4E - _ZN34_INTERNAL_e43a591c_4_k_cu_3332cdfd6thrust24THRUST_300001_SM_1000_NS8cuda_cub3parE)
_ZN34_INTERNAL_e43a591c_4_k_cu_3332cdfd6thrust24THRUST_300001_SM_1000_NS8cuda_cub3parE:
	.zero		1
	.type		_ZN34_INTERNAL_e43a591c_4_k_cu_3332cdfd6thrust24THRUST_300001_SM_1000_NS12placeholders2_4E,@object
	.size		_ZN34_INTERNAL_e43a591c_4_k_cu_3332cdfd6thrust24THRUST_300001_SM_1000_NS12placeholders2_4E,(_ZN34_INTERNAL_e43a591c_4_k_cu_3332cdfd4cuda3std3__45__cpo4cendE - _ZN34_INTERNAL_e43a591c_4_k_cu_3332cdfd6thrust24THRUST_300001_SM_1000_NS12placeholders2_4E)
_ZN34_INTERNAL_e43a591c_4_k_cu_3332cdfd6thrust24THRUST_300001_SM_1000_NS12placeholders2_4E:
	.zero		1
	.type		_ZN34_INTERNAL_e43a591c_4_k_cu_3332cdfd4cuda3std3__45__cpo4cendE,@object
	.size		_ZN34_INTERNAL_e43a591c_4_k_cu_3332cdfd4cuda3std3__45__cpo4cendE,(_ZN34_INTERNAL_e43a591c_4_k_cu_3332cdfd4cuda3std6ranges3__45__cpo4cendE - _ZN34_INTERNAL_e43a591c_4_k_cu_3332cdfd4cuda3std3__45__cpo4cendE)
_ZN34_INTERNAL_e43a591c_4_k_cu_3332cdfd4cuda3std3__45__cpo4cendE:
	.zero		1
	.type		_ZN34_INTERNAL_e43a591c_4_k_cu_3332cdfd4cuda3std6ranges3__45__cpo4cendE,@object
	.size		_ZN34_INTERNAL_e43a591c_4_k_cu_3332cdfd4cuda3std6ranges3__45__cpo4cendE,(_ZN34_INTERNAL_e43a591c_4_k_cu_3332cdfd4cuda3std3__420unreachable_sentinelE - _ZN34_INTERNAL_e43a591c_4_k_cu_3332cdfd4cuda3std6ranges3__45__cpo4cendE)
_ZN34_INTERNAL_e43a591c_4_k_cu_3332cdfd4cuda3std6ranges3__45__cpo4cendE:
	.zero		1
	.type		_ZN34_INTERNAL_e43a591c_4_k_cu_3332cdfd4cuda3std3__420unreachable_sentinelE,@object
	.size		_ZN34_INTERNAL_e43a591c_4_k_cu_3332cdfd4cuda3std3__420unreachable_sentinelE,(_ZN34_INTERNAL_e43a591c_4_k_cu_3332cdfd4cuda3std6ranges3__45__cpo5ssizeE - _ZN34_INTERNAL_e43a591c_4_k_cu_3332cdfd4cuda3std3__420unreachable_sentinelE)
_ZN34_INTERNAL_e43a591c_4_k_cu_3332cdfd4cuda3std3__420unreachable_sentinelE:
	.zero		1
	.type		_ZN34_INTERNAL_e43a591c_4_k_cu_3332cdfd4cuda3std6ranges3__45__cpo5ssizeE,@object
	.size		_ZN34_INTERNAL_e43a591c_4_k_cu_3332cdfd4cuda3std6ranges3__45__cpo5ssizeE,(_ZN34_INTERNAL_e43a591c_4_k_cu_3332cdfd6thrust24THRUST_300001_SM_1000_NS12placeholders2_8E - _ZN34_INTERNAL_e43a591c_4_k_cu_3332cdfd4cuda3std6ranges3__45__cpo5ssizeE)
_ZN34_INTERNAL_e43a591c_4_k_cu_3332cdfd4cuda3std6ranges3__45__cpo5ssizeE:
	.zero		1
	.type		_ZN34_INTERNAL_e43a591c_4_k_cu_3332cdfd6thrust24THRUST_300001_SM_1000_NS12placeholders2_8E,@object
	.size		_ZN34_INTERNAL_e43a591c_4_k_cu_3332cdfd6thrust24THRUST_300001_SM_1000_NS12placeholders2_8E,(_ZN34_INTERNAL_e43a591c_4_k_cu_3332cdfd4cuda3std3__45__cpo5crendE - _ZN34_INTERNAL_e43a591c_4_k_cu_3332cdfd6thrust24THRUST_300001_SM_1000_NS12placeholders2_8E)
_ZN34_INTERNAL_e43a591c_4_k_cu_3332cdfd6thrust24THRUST_300001_SM_1000_NS12placeholders2_8E:
	.zero		1
	.type		_ZN34_INTERNAL_e43a591c_4_k_cu_3332cdfd4cuda3std3__45__cpo5crendE,@object
	.size		_ZN34_INTERNAL_e43a591c_4_k_cu_3332cdfd4cuda3std3__45__cpo5crendE,(_ZN34_INTERNAL_e43a591c_4_k_cu_3332cdfd4cuda3std6ranges3__45__cpo4prevE - _ZN34_INTERNAL_e43a591c_4_k_cu_3332cdfd4cuda3std3__45__cpo5crendE)
_ZN34_INTERNAL_e43a591c_4_k_cu_3332cdfd4cuda3std3__45__cpo5crendE:
	.zero		1
	.type		_ZN34_INTERNAL_e43a591c_4_k_cu_3332cdfd4cuda3std6ranges3__45__cpo4prevE,@object
	.size		_ZN34_INTERNAL_e43a591c_4_k_cu_3332cdfd4cuda3std6ranges3__45__cpo4prevE,(_ZN34_INTERNAL_e43a591c_4_k_cu_3332cdfd4cuda3std6ranges3__45__cpo9iter_moveE - _ZN34_INTERNAL_e43a591c_4_k_cu_3332cdfd4cuda3std6ranges3__45__cpo4prevE)
_ZN34_INTERNAL_e43a591c_4_k_cu_3332cdfd4cuda3std6ranges3__45__cpo4prevE:
	.zero		1
	.type		_ZN34_INTERNAL_e43a591c_4_k_cu_3332cdfd4cuda3std6ranges3__45__cpo9iter_moveE,@object
	.size		_ZN34_INTERNAL_e43a591c_4_k_cu_3332cdfd4cuda3std6ranges3__45__cpo9iter_moveE,(_ZN34_INTERNAL_e43a591c_4_k_cu_3332cdfd6thrust24THRUST_300001_SM_1000_NS6system6detail10sequential3seqE - _ZN34_INTERNAL_e43a591c_4_k_cu_3332cdfd4cuda3std6ranges3__45__cpo9iter_moveE)
_ZN34_INTERNAL_e43a591c_4_k_cu_3332cdfd4cuda3std6ranges3__45__cpo9iter_moveE:
	.zero		1
	.type		_ZN34_INTERNAL_e43a591c_4_k_cu_3332cdfd6thrust24THRUST_300001_SM_1000_NS6system6detail10sequential3seqE,@object
	.size		_ZN34_INTERNAL_e43a591c_4_k_cu_3332cdfd6thrust24THRUST_300001_SM_1000_NS6system6detail10sequential3seqE,(.L_31 - _ZN34_INTERNAL_e43a591c_4_k_cu_3332cdfd6thrust24THRUST_300001_SM_1000_NS6system6detail10sequential3seqE)
_ZN34_INTERNAL_e43a591c_4_k_cu_3332cdfd6thrust24THRUST_300001_SM_1000_NS6system6detail10sequential3seqE:
	.zero		1
.L_31:


//--------------------- .nv.constant0._ZN3cub18CUB_300001_SM_10006detail8for_each13static_kernelINS2_12policy_hub_t12policy_500_tEmN6thrust24THRUST_300001_SM_1000_NS8cuda_cub20__uninitialized_fill7functorINS7_10device_ptrIdEEdEEEEvT0_T1_ --------------------------
	.section	.nv.constant0._ZN3cub18CUB_300001_SM_10006detail8for_each13static_kernelINS2_12policy_hub_t12policy_500_tEmN6thrust24THRUST_300001_SM_1000_NS8cuda_cub20__uninitialized_fill7functorINS7_10device_ptrIdEEdEEEEvT0_T1_,"a",@progbits
	.sectionflags	@""
	.align	4
.nv.constant0._ZN3cub18CUB_300001_SM_10006detail8for_each13static_kernelINS2_12policy_hub_t12policy_500_tEmN6thrust24THRUST_300001_SM_1000_NS8cuda_cub20__uninitialized_fill7functorINS7_10device_ptrIdEEdEEEEvT0_T1_:
	.zero		920


//--------------------- .nv.constant0._ZN3cub18CUB_300001_SM_10006detail11EmptyKernelIvEEvv --------------------------
	.section	.nv.constant0._ZN3cub18CUB_300001_SM_10006detail11EmptyKernelIvEEvv,"a",@progbits
	.sectionflags	@""
	.align	4
.nv.constant0._ZN3cub18CUB_300001_SM_10006detail11EmptyKernelIvEEvv:
	.zero		896


//--------------------- .nv.constant0._Z6sumRowPdS_ --------------------------
	.section	.nv.constant0._Z6sumRowPdS_,"a",@progbits
	.sectionflags	@""
	.align	4
.nv.constant0._Z6sumRowPdS_:
	.zero		912


//--------------------- SYMBOLS --------------------------

	.type		.nv.reservedSmem.offset0,@object
	.size		.nv.reservedSmem.offset0,0x4
